	.headerflags	@"EF_CUDA_TEXMODE_UNIFIED EF_CUDA_64BIT_ADDRESS EF_CUDA_ACCELERATORS EF_CUDA_SM90 EF_CUDA_VIRTUAL_SM(EF_CUDA_SM90)"
	.elftype	@"ET_EXEC"


//--------------------- .nv.info                  --------------------------
	.section	.nv.info,"",@"SHT_CUDA_INFO"
	.align	4


	//----- nvinfo : EIATTR_REGCOUNT
	.align		4
        /*0000*/ 	.byte	0x04, 0x2f
        /*0002*/ 	.short	(.L_1 - .L_0)
	.align		4
.L_0:
        /*0004*/ 	.word	index@(triton_poi_fused_mul_sum_0)
        /*0008*/ 	.word	0x00000012


	//----- nvinfo : EIATTR_MIN_STACK_SIZE
	.align		4
.L_1:
        /*000c*/ 	.byte	0x04, 0x12
        /*000e*/ 	.short	(.L_3 - .L_2)
	.align		4
.L_2:
        /*0010*/ 	.word	index@(triton_poi_fused_mul_sum_0)
        /*0014*/ 	.word	0x00000000


	//----- nvinfo : EIATTR_FRAME_SIZE
	.align		4
.L_3:
        /*0018*/ 	.byte	0x04, 0x11
        /*001a*/ 	.short	(.L_5 - .L_4)
	.align		4
.L_4:
        /*001c*/ 	.word	index@(triton_poi_fused_mul_sum_0)
        /*0020*/ 	.word	0x00000000


	//----- nvinfo : EIATTR_MIN_STACK_SIZE
	.align		4
.L_5:
        /*0024*/ 	.byte	0x04, 0x12
        /*0026*/ 	.short	(.L_7 - .L_6)
	.align		4
.L_6:
        /*0028*/ 	.word	index@(triton_poi_fused_mul_sum_0)
        /*002c*/ 	.word	0x00000000
.L_7:


//--------------------- .nv.info.triton_poi_fused_mul_sum_0 --------------------------
	.section	.nv.info.triton_poi_fused_mul_sum_0,"",@"SHT_CUDA_INFO"
	.sectionflags	@""
	.align	4


	//----- nvinfo : EIATTR_CUDA_API_VERSION
	.align		4
        /*0000*/ 	.byte	0x04, 0x37
        /*0002*/ 	.short	(.L_9 - .L_8)
.L_8:
        /*0004*/ 	.word	0x0000007c


	//----- nvinfo : EIATTR_KPARAM_INFO
	.align		4
.L_9:
        /*0008*/ 	.byte	0x04, 0x17
        /*000a*/ 	.short	(.L_11 - .L_10)
.L_10:
        /*000c*/ 	.word	0x00000000
        /*0010*/ 	.short	0x0003
        /*0012*/ 	.short	0x0018
        /*0014*/ 	.byte	0x00, 0xf0, 0x11, 0x00


	//----- nvinfo : EIATTR_KPARAM_INFO
	.align		4
.L_11:
        /*0018*/ 	.byte	0x04, 0x17
        /*001a*/ 	.short	(.L_13 - .L_12)
.L_12:
        /*001c*/ 	.word	0x00000000
        /*0020*/ 	.short	0x0002
        /*0022*/ 	.short	0x0010
        /*0024*/ 	.byte	0x00, 0xf4, 0x21, 0x00


	//----- nvinfo : EIATTR_KPARAM_INFO
	.align		4
.L_13:
        /*0028*/ 	.byte	0x04, 0x17
        /*002a*/ 	.short	(.L_15 - .L_14)
.L_14:
        /*002c*/ 	.word	0x00000000
        /*0030*/ 	.short	0x0001
        /*0032*/ 	.short	0x0008
        /*0034*/ 	.byte	0x00, 0xf4, 0x21, 0x00


	//----- nvinfo : EIATTR_KPARAM_INFO
	.align		4
.L_15:
        /*0038*/ 	.byte	0x04, 0x17
        /*003a*/ 	.short	(.L_17 - .L_16)
.L_16:
        /*003c*/ 	.word	0x00000000
        /*0040*/ 	.short	0x0000
        /*0042*/ 	.short	0x0000
        /*0044*/ 	.byte	0x00, 0xf4, 0x21, 0x00


	//----- nvinfo : EIATTR_SPARSE_MMA_MASK
	.align		4
.L_17:
        /*0048*/ 	.byte	0x03, 0x50
        /*004a*/ 	.short	0x0000


	//----- nvinfo : EIATTR_MAXREG_COUNT
	.align		4
        /*004c*/ 	.byte	0x03, 0x1b
        /*004e*/ 	.short	0x00ff


	//----- nvinfo : EIATTR_EXIT_INSTR_OFFSETS
	.align		4
        /*0050*/ 	.byte	0x04, 0x1c
        /*0052*/ 	.short	(.L_19 - .L_18)


	//   ....[0]....
.L_18:
        /*0054*/ 	.word	0x000002d0


	//   ....[1]....
        /*0058*/ 	.word	0x000002f0


	//----- nvinfo : EIATTR_REQNTID
	.align		4
.L_19:
        /*005c*/ 	.byte	0x04, 0x10
        /*005e*/ 	.short	(.L_21 - .L_20)
.L_20:
        /*0060*/ 	.word	0x00000080
        /*0064*/ 	.word	0x00000001
        /*0068*/ 	.word	0x00000001


	//----- nvinfo : EIATTR_CBANK_PARAM_SIZE
	.align		4
.L_21:
        /*006c*/ 	.byte	0x03, 0x19
        /*006e*/ 	.short	0x001c


	//----- nvinfo : EIATTR_PARAM_CBANK
	.align		4
        /*0070*/ 	.byte	0x04, 0x0a
        /*0072*/ 	.short	(.L_23 - .L_22)
	.align		4
.L_22:
        /*0074*/ 	.word	index@(.nv.constant0.triton_poi_fused_mul_sum_0)
        /*0078*/ 	.short	0x0210
        /*007a*/ 	.short	0x001c


	//----- nvinfo : EIATTR_SW_WAR
	.align		4
.L_23:
        /*007c*/ 	.byte	0x04, 0x36
        /*007e*/ 	.short	(.L_25 - .L_24)
.L_24:
        /*0080*/ 	.word	0x00000008
.L_25:


//--------------------- .nv.callgraph             --------------------------
	.section	.nv.callgraph,"",@"SHT_CUDA_CALLGRAPH"
	.align	4
	.sectionentsize	8
	.align		4
        /*0000*/ 	.word	0x00000000
	.align		4
        /*0004*/ 	.word	0xffffffff
	.align		4
        /*0008*/ 	.word	0x00000000
	.align		4
        /*000c*/ 	.word	0xfffffffe
	.align		4
        /*0010*/ 	.word	0x00000000
	.align		4
        /*0014*/ 	.word	0xfffffffd
	.align		4
        /*0018*/ 	.word	0x00000000
	.align		4
        /*001c*/ 	.word	0xfffffffc


//--------------------- .text.triton_poi_fused_mul_sum_0 --------------------------
	.section	.text.triton_poi_fused_mul_sum_0,"ax",@progbits
	.align	128
        .global         triton_poi_fused_mul_sum_0
        .type           triton_poi_fused_mul_sum_0,@function
        .size           triton_poi_fused_mul_sum_0,(.L_x_1 - triton_poi_fused_mul_sum_0)
        .other          triton_poi_fused_mul_sum_0,@"STO_CUDA_ENTRY STV_DEFAULT"
triton_poi_fused_mul_sum_0:
.text.triton_poi_fused_mul_sum_0:
[----:B------:R-:W0:Y:S02]  /*0000*/  LDC R1, c[0x0][0x28] ;  /* 0x00000a00ff017b82 */ /* 0x000e240000000800 */
[----:B------:R-:W1:Y:S01]  /*0010*/  S2R R0, SR_TID.X ;  /* 0x0000000000007919 */ /* 0x000e620000002100 */
[----:B------:R-:W2:Y:S01]  /*0020*/  LDC.64 R4, c[0x0][0x218] ;  /* 0x00008600ff047b82 */ /* 0x000ea20000000a00 */
[----:B------:R-:W-:Y:S01]  /*0030*/  IMAD.MOV.U32 R6, RZ, RZ, 0x4 ;  /* 0x00000004ff067424 */ /* 0x000fe200078e00ff */
[----:B------:R-:W-:Y:S01]  /*0040*/  ULDC.64 UR4, c[0x0][0x210] ;  /* 0x0000840000047ab9 */ /* 0x000fe20000000a00 */
[----:B------:R-:W3:Y:S01]  /*0050*/  S2R R3, SR_CTAID.X ;  /* 0x0000000000037919 */ /* 0x000ee20000002500 */
[----:B------:R-:W-:Y:S02]  /*0060*/  CS2R R8, SRZ ;  /* 0x0000000000087805 */ /* 0x000fe4000001ff00 */
[----:B------:R-:W-:Y:S02]  /*0070*/  CS2R R12, SRZ ;  /* 0x00000000000c7805 */ /* 0x000fe4000001ff00 */
[----:B-1----:R-:W-:-:S05]  /*0080*/  LOP3.LUT R0, R0, 0x7f, RZ, 0xc0, !PT ;  /* 0x0000007f00007812 */ /* 0x002fca00078ec0ff */
[----:B---3--:R-:W-:-:S04]  /*0090*/  IMAD R0, R3, 0x80, R0 ;  /* 0x0000008003007824 */ /* 0x008fc800078e0200 */
[----:B------:R-:W-:-:S05]  /*00a0*/  IMAD.HI R2, R0, 0x2aaaaaab, RZ ;  /* 0x2aaaaaab00027827 */ /* 0x000fca00078e02ff */
[----:B------:R-:W-:-:S05]  /*00b0*/  SHF.R.U32.HI R3, RZ, 0x1f, R2 ;  /* 0x0000001fff037819 */ /* 0x000fca0000011602 */
[C---:B------:R-:W-:Y:S01]  /*00c0*/  IMAD.IADD R7, R2.reuse, 0x1, R3 ;  /* 0x0000000102077824 */ /* 0x040fe200078e0203 */
[----:B------:R-:W-:-:S03]  /*00d0*/  LEA.HI.SX32 R3, R2, R3, 0x1e ;  /* 0x0000000302037211 */ /* 0x000fc600078ff2ff */
[--C-:B------:R-:W-:Y:S02]  /*00e0*/  IMAD R7, R7, -0x6, R0.reuse ;  /* 0xfffffffa07077824 */ /* 0x100fe400078e0200 */
[C---:B------:R-:W-:Y:S02]  /*00f0*/  IMAD.SHL.U32 R2, R3.reuse, 0x10, RZ ;  /* 0x0000001003027824 */ /* 0x040fe400078e00ff */
[----:B------:R-:W-:Y:S01]  /*0100*/  IMAD R3, R3, -0x18, R0 ;  /* 0xffffffe803037824 */ /* 0x000fe200078e0200 */
[C---:B------:R-:W-:Y:S02]  /*0110*/  ISETP.GE.AND P1, PT, R7.reuse, 0x5, PT ;  /* 0x000000050700780c */ /* 0x040fe40003f26270 */
[----:B------:R-:W-:Y:S01]  /*0120*/  ISETP.GE.AND P0, PT, R7, 0x3, PT ;  /* 0x000000030700780c */ /* 0x000fe20003f06270 */
[----:B------:R-:W-:Y:S01]  /*0130*/  IMAD.SHL.U32 R3, R3, 0x4, RZ ;  /* 0x0000000403037824 */ /* 0x000fe200078e00ff */
[----:B------:R-:W-:Y:S02]  /*0140*/  SEL R7, R6, 0x8, !P1 ;  /* 0x0000000806077807 */ /* 0x000fe40004800000 */
[----:B------:R-:W-:Y:S01]  /*0150*/  SHF.R.S32.HI R6, RZ, 0x1f, R2 ;  /* 0x0000001fff067819 */ /* 0x000fe20000011402 */
[----:B--2---:R-:W-:Y:S01]  /*0160*/  IMAD.WIDE R4, R3, 0x4, R4 ;  /* 0x0000000403047825 */ /* 0x004fe200078e0204 */
[----:B------:R-:W-:-:S02]  /*0170*/  SEL R7, R7, RZ, P0 ;  /* 0x000000ff07077207 */ /* 0x000fc40000000000 */
[----:B------:R-:W-:Y:S02]  /*0180*/  ISETP.GE.AND P0, PT, R0, 0x60, PT ;  /* 0x000000600000780c */ /* 0x000fe40003f06270 */
[----:B------:R-:W-:-:S04]  /*0190*/  LOP3.LUT R7, R7, R2, RZ, 0xfc, !PT ;  /* 0x0000000207077212 */ /* 0x000fc800078efcff */
[----:B------:R-:W-:-:S04]  /*01a0*/  LEA R2, P1, R7, UR4, 0x2 ;  /* 0x0000000407027c11 */ /* 0x000fc8000f8210ff */
[----:B------:R-:W-:Y:S01]  /*01b0*/  LEA.HI.X R3, R7, UR5, R6, 0x2, P1 ;  /* 0x0000000507037c11 */ /* 0x000fe200088f1406 */
[----:B------:R-:W-:Y:S01]  /*01c0*/  ULDC.64 UR4, c[0x0][0x208] ;  /* 0x0000820000047ab9 */ /* 0x000fe20000000a00 */
[----:B------:R-:W-:Y:S01]  /*01d0*/  CS2R R10, SRZ ;  /* 0x00000000000a7805 */ /* 0x000fe2000001ff00 */
[----:B------:R-:W2:Y:S01]  /*01e0*/  @!P0 LDG.E.EL R9, desc[UR4][R4.64+0x4] ;  /* 0x0000040404098981 */ /* 0x000ea2000c2e1900 */
[----:B------:R-:W-:Y:S01]  /*01f0*/  CS2R R14, SRZ ;  /* 0x00000000000e7805 */ /* 0x000fe2000001ff00 */
[----:B------:R-:W1:Y:S02]  /*0200*/  LDC.64 R6, c[0x0][0x220] ;  /* 0x00008800ff067b82 */ /* 0x000e640000000a00 */
[----:B------:R-:W2:Y:S04]  /*0210*/  @!P0 LDG.E.EL R12, desc[UR4][R2.64+0x4] ;  /* 0x00000404020c8981 */ /* 0x000ea8000c2e1900 */
[----:B------:R-:W3:Y:S04]  /*0220*/  @!P0 LDG.E.EL R8, desc[UR4][R4.64] ;  /* 0x0000000404088981 */ /* 0x000ee8000c2e1900 */
[----:B------:R-:W3:Y:S04]  /*0230*/  @!P0 LDG.E.EL R13, desc[UR4][R2.64] ;  /* 0x00000004020d8981 */ /* 0x000ee8000c2e1900 */
[----:B------:R-:W4:Y:S04]  /*0240*/  @!P0 LDG.E.EL R10, desc[UR4][R4.64+0x8] ;  /* 0x00000804040a8981 */ /* 0x000f28000c2e1900 */
[----:B------:R-:W4:Y:S04]  /*0250*/  @!P0 LDG.E.EL R15, desc[UR4][R2.64+0x8] ;  /* 0x00000804020f8981 */ /* 0x000f28000c2e1900 */
[----:B------:R-:W5:Y:S04]  /*0260*/  @!P0 LDG.E.EL R14, desc[UR4][R2.64+0xc] ;  /* 0x00000c04020e8981 */ /* 0x000f68000c2e1900 */
[----:B------:R-:W5:Y:S01]  /*0270*/  @!P0 LDG.E.EL R11, desc[UR4][R4.64+0xc] ;  /* 0x00000c04040b8981 */ /* 0x000f62000c2e1900 */
[----:B-1----:R-:W-:-:S04]  /*0280*/  IMAD.WIDE R6, R0, 0x4, R6 ;  /* 0x0000000400067825 */ /* 0x002fc800078e0206 */
[----:B--2---:R-:W-:-:S04]  /*0290*/  FMUL R12, R12, R9 ;  /* 0x000000090c0c7220 */ /* 0x004fc80000400000 */
[----:B---3--:R-:W-:-:S04]  /*02a0*/  FFMA R8, R13, R8, R12 ;  /* 0x000000080d087223 */ /* 0x008fc8000000000c */
[----:B----4-:R-:W-:-:S04]  /*02b0*/  FFMA R15, R15, R10, R8 ;  /* 0x0000000a0f0f7223 */ /* 0x010fc80000000008 */
[----:B-----5:R-:W-:Y:S01]  /*02c0*/  FFMA R11, R14, R11, R15 ;  /* 0x0000000b0e0b7223 */ /* 0x020fe2000000000f */
[----:B------:R-:W-:Y:S06]  /*02d0*/  @P0 EXIT ;  /* 0x000000000000094d */ /* 0x000fec0003800000 */
[----:B------:R-:W-:Y:S01]  /*02e0*/  STG.E desc[UR4][R6.64], R11 ;  /* 0x0000000b06007986 */ /* 0x000fe2000c101904 */
[----:B------:R-:W-:Y:S05]  /*02f0*/  EXIT ;  /* 0x000000000000794d */ /* 0x000fea0003800000 */
.L_x_0:
[----:B------:R-:W-:-:S00]  /*0300*/  BRA `(.L_x_0) ;  /* 0xfffffffc00fc7947 */ /* 0x000fc0000383ffff */
[----:B------:R-:W-:-:S00]  /*0310*/  NOP ;  /* 0x0000000000007918 */ /* 0x000fc00000000000 */
        /* <DEDUP_REMOVED lines=14> */
.L_x_1:


//--------------------- .nv.constant0.triton_poi_fused_mul_sum_0 --------------------------
	.section	.nv.constant0.triton_poi_fused_mul_sum_0,"a",@progbits
	.sectionflags	@""
	.align	4
.nv.constant0.triton_poi_fused_mul_sum_0:
	.zero		556
